	.headerflags	@"EF_CUDA_TEXMODE_UNIFIED EF_CUDA_64BIT_ADDRESS EF_CUDA_ACCELERATORS EF_CUDA_SM90 EF_CUDA_VIRTUAL_SM(EF_CUDA_SM90)"
	.elftype	@"ET_EXEC"


//--------------------- .nv.info                  --------------------------
	.section	.nv.info,"",@"SHT_CUDA_INFO"
	.align	4


	//----- nvinfo : EIATTR_REGCOUNT
	.align		4
        /*0000*/ 	.byte	0x04, 0x2f
        /*0002*/ 	.short	(.L_3 - .L_2)
	.align		4
.L_2:
        /*0004*/ 	.word	index@(triton_poi_fused__native_batch_norm_legit_no_training_relu_5)
        /*0008*/ 	.word	0x00000011


	//----- nvinfo : EIATTR_MIN_STACK_SIZE
	.align		4
.L_3:
        /*000c*/ 	.byte	0x04, 0x12
        /*000e*/ 	.short	(.L_5 - .L_4)
	.align		4
.L_4:
        /*0010*/ 	.word	index@(triton_poi_fused__native_batch_norm_legit_no_training_relu_5)
        /*0014*/ 	.word	0x00000000


	//----- nvinfo : EIATTR_FRAME_SIZE
	.align		4
.L_5:
        /*0018*/ 	.byte	0x04, 0x11
        /*001a*/ 	.short	(.L_7 - .L_6)
	.align		4
.L_6:
        /*001c*/ 	.word	index@(triton_poi_fused__native_batch_norm_legit_no_training_relu_5)
        /*0020*/ 	.word	0x00000000


	//----- nvinfo : EIATTR_MIN_STACK_SIZE
	.align		4
.L_7:
        /*0024*/ 	.byte	0x04, 0x12
        /*0026*/ 	.short	(.L_9 - .L_8)
	.align		4
.L_8:
        /*0028*/ 	.word	index@(triton_poi_fused__native_batch_norm_legit_no_training_relu_5)
        /*002c*/ 	.word	0x00000000
.L_9:


//--------------------- .nv.info.triton_poi_fused__native_batch_norm_legit_no_training_relu_5 --------------------------
	.section	.nv.info.triton_poi_fused__native_batch_norm_legit_no_training_relu_5,"",@"SHT_CUDA_INFO"
	.sectionflags	@""
	.align	4


	//----- nvinfo : EIATTR_CUDA_API_VERSION
	.align		4
        /*0000*/ 	.byte	0x04, 0x37
        /*0002*/ 	.short	(.L_11 - .L_10)
.L_10:
        /*0004*/ 	.word	0x0000007c


	//----- nvinfo : EIATTR_KPARAM_INFO
	.align		4
.L_11:
        /*0008*/ 	.byte	0x04, 0x17
        /*000a*/ 	.short	(.L_13 - .L_12)
.L_12:
        /*000c*/ 	.word	0x00000000
        /*0010*/ 	.short	0x0006
        /*0012*/ 	.short	0x0030
        /*0014*/ 	.byte	0x00, 0xf0, 0x11, 0x00


	//----- nvinfo : EIATTR_KPARAM_INFO
	.align		4
.L_13:
        /*0018*/ 	.byte	0x04, 0x17
        /*001a*/ 	.short	(.L_15 - .L_14)
.L_14:
        /*001c*/ 	.word	0x00000000
        /*0020*/ 	.short	0x0005
        /*0022*/ 	.short	0x0028
        /*0024*/ 	.byte	0x00, 0xf4, 0x21, 0x00


	//----- nvinfo : EIATTR_KPARAM_INFO
	.align		4
.L_15:
        /*0028*/ 	.byte	0x04, 0x17
        /*002a*/ 	.short	(.L_17 - .L_16)
.L_16:
        /*002c*/ 	.word	0x00000000
        /*0030*/ 	.short	0x0004
        /*0032*/ 	.short	0x0020
        /*0034*/ 	.byte	0x00, 0xf4, 0x21, 0x00


	//----- nvinfo : EIATTR_KPARAM_INFO
	.align		4
.L_17:
        /*0038*/ 	.byte	0x04, 0x17
        /*003a*/ 	.short	(.L_19 - .L_18)
.L_18:
        /*003c*/ 	.word	0x00000000
        /*0040*/ 	.short	0x0003
        /*0042*/ 	.short	0x0018
        /*0044*/ 	.byte	0x00, 0xf4, 0x21, 0x00


	//----- nvinfo : EIATTR_KPARAM_INFO
	.align		4
.L_19:
        /*0048*/ 	.byte	0x04, 0x17
        /*004a*/ 	.short	(.L_21 - .L_20)
.L_20:
        /*004c*/ 	.word	0x00000000
        /*0050*/ 	.short	0x0002
        /*0052*/ 	.short	0x0010
        /*0054*/ 	.byte	0x00, 0xf4, 0x21, 0x00


	//----- nvinfo : EIATTR_KPARAM_INFO
	.align		4
.L_21:
        /*0058*/ 	.byte	0x04, 0x17
        /*005a*/ 	.short	(.L_23 - .L_22)
.L_22:
        /*005c*/ 	.word	0x00000000
        /*0060*/ 	.short	0x0001
        /*0062*/ 	.short	0x0008
        /*0064*/ 	.byte	0x00, 0xf4, 0x21, 0x00


	//----- nvinfo : EIATTR_KPARAM_INFO
	.align		4
.L_23:
        /*0068*/ 	.byte	0x04, 0x17
        /*006a*/ 	.short	(.L_25 - .L_24)
.L_24:
        /*006c*/ 	.word	0x00000000
        /*0070*/ 	.short	0x0000
        /*0072*/ 	.short	0x0000
        /*0074*/ 	.byte	0x00, 0xf4, 0x21, 0x00


	//----- nvinfo : EIATTR_SPARSE_MMA_MASK
	.align		4
.L_25:
        /*0078*/ 	.byte	0x03, 0x50
        /*007a*/ 	.short	0x0000


	//----- nvinfo : EIATTR_MAXREG_COUNT
	.align		4
        /*007c*/ 	.byte	0x03, 0x1b
        /*007e*/ 	.short	0x00ff


	//----- nvinfo : EIATTR_EXIT_INSTR_OFFSETS
	.align		4
        /*0080*/ 	.byte	0x04, 0x1c
        /*0082*/ 	.short	(.L_27 - .L_26)


	//   ....[0]....
.L_26:
        /*0084*/ 	.word	0x00000350


	//----- nvinfo : EIATTR_REQNTID
	.align		4
.L_27:
        /*0088*/ 	.byte	0x04, 0x10
        /*008a*/ 	.short	(.L_29 - .L_28)
.L_28:
        /*008c*/ 	.word	0x00000100
        /*0090*/ 	.word	0x00000001
        /*0094*/ 	.word	0x00000001


	//----- nvinfo : EIATTR_CBANK_PARAM_SIZE
	.align		4
.L_29:
        /*0098*/ 	.byte	0x03, 0x19
        /*009a*/ 	.short	0x0034


	//----- nvinfo : EIATTR_PARAM_CBANK
	.align		4
        /*009c*/ 	.byte	0x04, 0x0a
        /*009e*/ 	.short	(.L_31 - .L_30)
	.align		4
.L_30:
        /*00a0*/ 	.word	index@(.nv.constant0.triton_poi_fused__native_batch_norm_legit_no_training_relu_5)
        /*00a4*/ 	.short	0x0210
        /*00a6*/ 	.short	0x0034


	//----- nvinfo : EIATTR_SW_WAR
	.align		4
.L_31:
        /*00a8*/ 	.byte	0x04, 0x36
        /*00aa*/ 	.short	(.L_33 - .L_32)
.L_32:
        /*00ac*/ 	.word	0x00000008
.L_33:


//--------------------- .nv.callgraph             --------------------------
	.section	.nv.callgraph,"",@"SHT_CUDA_CALLGRAPH"
	.align	4
	.sectionentsize	8
	.align		4
        /*0000*/ 	.word	0x00000000
	.align		4
        /*0004*/ 	.word	0xffffffff
	.align		4
        /*0008*/ 	.word	0x00000000
	.align		4
        /*000c*/ 	.word	0xfffffffe
	.align		4
        /*0010*/ 	.word	0x00000000
	.align		4
        /*0014*/ 	.word	0xfffffffd
	.align		4
        /*0018*/ 	.word	0x00000000
	.align		4
        /*001c*/ 	.word	0xfffffffc


//--------------------- .nv.constant4             --------------------------
	.section	.nv.constant4,"a",@progbits
	.align	8
	.align		8
.nv.constant4:
        /*0000*/ 	.dword	_$_str
	.align		8
        /*0008*/ 	.dword	_$_str_$_2


//--------------------- .text.triton_poi_fused__native_batch_norm_legit_no_training_relu_5 --------------------------
	.section	.text.triton_poi_fused__native_batch_norm_legit_no_training_relu_5,"ax",@progbits
	.align	128
        .global         triton_poi_fused__native_batch_norm_legit_no_training_relu_5
        .type           triton_poi_fused__native_batch_norm_legit_no_training_relu_5,@function
        .size           triton_poi_fused__native_batch_norm_legit_no_training_relu_5,(.L_x_1 - triton_poi_fused__native_batch_norm_legit_no_training_relu_5)
        .other          triton_poi_fused__native_batch_norm_legit_no_training_relu_5,@"STO_CUDA_ENTRY STV_DEFAULT"
triton_poi_fused__native_batch_norm_legit_no_training_relu_5:
.text.triton_poi_fused__native_batch_norm_legit_no_training_relu_5:
[----:B------:R-:W-:Y:S01]  /*0000*/  LDC R1, c[0x0][0x28] ;  /* 0x00000a00ff017b82 */ /* 0x000fe20000000800 */
[----:B------:R-:W1:Y:S07]  /*0010*/  S2R R0, SR_TID.X ;  /* 0x0000000000007919 */ /* 0x000e6e0000002100 */
[----:B------:R-:W2:Y:S01]  /*0020*/  LDC.64 R6, c[0x0][0x220] ;  /* 0x00008800ff067b82 */ /* 0x000ea20000000a00 */
[----:B------:R-:W-:Y:S01]  /*0030*/  ULDC.64 UR4, c[0x0][0x208] ;  /* 0x0000820000047ab9 */ /* 0x000fe20000000a00 */
[----:B------:R-:W3:Y:S06]  /*0040*/  S2R R5, SR_CTAID.X ;  /* 0x0000000000057919 */ /* 0x000eec0000002500 */
[----:B------:R-:W4:Y:S08]  /*0050*/  LDC.64 R8, c[0x0][0x228] ;  /* 0x00008a00ff087b82 */ /* 0x000f300000000a00 */
[----:B------:R-:W5:Y:S01]  /*0060*/  LDC.64 R10, c[0x0][0x230] ;  /* 0x00008c00ff0a7b82 */ /* 0x000f620000000a00 */
[----:B-1----:R-:W-:-:S02]  /*0070*/  SHF.L.U32 R0, R0, 0x1, RZ ;  /* 0x0000000100007819 */ /* 0x002fc400000006ff */
[----:B---3--:R-:W-:Y:S02]  /*0080*/  SHF.R.S32.HI R3, RZ, 0x16, R5 ;  /* 0x00000016ff037819 */ /* 0x008fe40000011405 */
[----:B------:R-:W-:Y:S02]  /*0090*/  LOP3.LUT R0, R0, 0x1fe, RZ, 0xc0, !PT ;  /* 0x000001fe00007812 */ /* 0x000fe400078ec0ff */
[----:B------:R-:W-:Y:S02]  /*00a0*/  SGXT R3, R3, 0x1 ;  /* 0x000000010303781a */ /* 0x000fe40000000200 */
[----:B------:R-:W-:Y:S02]  /*00b0*/  LEA R0, R5, R0, 0x9 ;  /* 0x0000000005007211 */ /* 0x000fe400078e48ff */
[----:B------:R-:W1:Y:S02]  /*00c0*/  LDC.64 R4, c[0x0][0x218] ;  /* 0x00008600ff047b82 */ /* 0x000e640000000a00 */
[----:B------:R-:W-:-:S04]  /*00d0*/  LEA.HI R3, R3, R0, RZ, 0x8 ;  /* 0x0000000003037211 */ /* 0x000fc800078f40ff */
[----:B------:R-:W-:-:S04]  /*00e0*/  SHF.R.S32.HI R3, RZ, 0x8, R3 ;  /* 0x00000008ff037819 */ /* 0x000fc80000011403 */
[----:B------:R-:W-:-:S04]  /*00f0*/  LEA.HI R2, R3, R3, RZ, 0x9 ;  /* 0x0000000303027211 */ /* 0x000fc800078f48ff */
[----:B------:R-:W-:-:S04]  /*0100*/  LOP3.LUT R2, R2, 0xfffffe00, RZ, 0xc0, !PT ;  /* 0xfffffe0002027812 */ /* 0x000fc800078ec0ff */
[----:B------:R-:W-:Y:S02]  /*0110*/  IADD3 R13, R3, -R2, RZ ;  /* 0x80000002030d7210 */ /* 0x000fe40007ffe0ff */
[----:B------:R-:W3:Y:S03]  /*0120*/  LDC.64 R2, c[0x0][0x210] ;  /* 0x00008400ff027b82 */ /* 0x000ee60000000a00 */
[----:B--2---:R-:W-:-:S06]  /*0130*/  IMAD.WIDE R6, R13, 0x4, R6 ;  /* 0x000000040d067825 */ /* 0x004fcc00078e0206 */
[----:B------:R-:W2:Y:S01]  /*0140*/  LDG.E.EL R6, desc[UR4][R6.64] ;  /* 0x0000000406067981 */ /* 0x000ea2000c2e1900 */
[----:B-1----:R-:W-:-:S05]  /*0150*/  IMAD.WIDE R4, R13, 0x4, R4 ;  /* 0x000000040d047825 */ /* 0x002fca00078e0204 */
[----:B------:R1:W2:Y:S01]  /*0160*/  LDG.E.EL R12, desc[UR4][R4.64] ;  /* 0x00000004040c7981 */ /* 0x0002a2000c2e1900 */
[----:B---3--:R-:W-:Y:S01]  /*0170*/  IMAD.WIDE R2, R0, 0x4, R2 ;  /* 0x0000000400027825 */ /* 0x008fe200078e0202 */
[----:B------:R-:W-:Y:S01]  /*0180*/  HFMA2.MMA R14, -RZ, RZ, 1.625, 0 ;  /* 0x3e800000ff0e7435 */ /* 0x000fe200000001ff */
[----:B-1----:R-:W1:Y:S04]  /*0190*/  LDC.64 R4, c[0x0][0x238] ;  /* 0x00008e00ff047b82 */ /* 0x002e680000000a00 */
[----:B------:R-:W3:Y:S01]  /*01a0*/  LDG.E.64 R2, desc[UR4][R2.64] ;  /* 0x0000000402027981 */ /* 0x000ee2000c1e1b00 */
[----:B----4-:R-:W-:-:S04]  /*01b0*/  IMAD.WIDE R8, R13, 0x4, R8 ;  /* 0x000000040d087825 */ /* 0x010fc800078e0208 */
[----:B-----5:R-:W-:Y:S02]  /*01c0*/  IMAD.WIDE R10, R13, 0x4, R10 ;  /* 0x000000040d0a7825 */ /* 0x020fe400078e020a */
[----:B------:R-:W4:Y:S04]  /*01d0*/  LDG.E.EL R8, desc[UR4][R8.64] ;  /* 0x0000000408087981 */ /* 0x000f28000c2e1900 */
[----:B------:R-:W4:Y:S01]  /*01e0*/  LDG.E.EL R11, desc[UR4][R10.64] ;  /* 0x000000040a0b7981 */ /* 0x000f22000c2e1900 */
[----:B-1----:R-:W-:-:S04]  /*01f0*/  IMAD.WIDE R4, R0, 0x4, R4 ;  /* 0x0000000400047825 */ /* 0x002fc800078e0204 */
[----:B--2---:R-:W-:-:S04]  /*0200*/  FADD R6, R6, 9.9999997473787516356e-06 ;  /* 0x3727c5ac06067421 */ /* 0x004fc80000000000 */
[----:B------:R-:W1:Y:S02]  /*0210*/  MUFU.SQRT R7, R6 ;  /* 0x0000000600077308 */ /* 0x000e640000002000 */
[C---:B-1----:R-:W-:Y:S02]  /*0220*/  FSETP.GT.AND P0, PT, R7.reuse, 8.50705917302346158658e+37, PT ;  /* 0x7e8000000700780b */ /* 0x042fe40003f04000 */
[----:B------:R-:W-:-:S11]  /*0230*/  FSETP.GEU.AND P1, PT, R7, 1.175494350822287508e-38, PT ;  /* 0x008000000700780b */ /* 0x000fd60003f2e000 */
[----:B------:R-:W-:-:S04]  /*0240*/  @P0 FMUL R7, R7, 0.25 ;  /* 0x3e80000007070820 */ /* 0x000fc80000400000 */
[----:B------:R-:W-:-:S06]  /*0250*/  @!P1 FMUL R7, R7, 16777216 ;  /* 0x4b80000007079820 */ /* 0x000fcc0000400000 */
[----:B------:R-:W1:Y:S01]  /*0260*/  MUFU.RCP R7, R7 ;  /* 0x0000000700077308 */ /* 0x000e620000001000 */
[----:B------:R-:W-:Y:S01]  /*0270*/  FSEL R14, R14, 1, P0 ;  /* 0x3f8000000e0e7808 */ /* 0x000fe20000000000 */
[----:B---3--:R-:W-:-:S04]  /*0280*/  FADD R2, R2, -R12 ;  /* 0x8000000c02027221 */ /* 0x008fc80000000000 */
[----:B------:R-:W-:Y:S01]  /*0290*/  @!P1 FMUL R14, R14, 16777216 ;  /* 0x4b8000000e0e9820 */ /* 0x000fe20000400000 */
[----:B------:R-:W-:-:S03]  /*02a0*/  FADD R3, R3, -R12 ;  /* 0x8000000c03037221 */ /* 0x000fc60000000000 */
[----:B-1----:R-:W-:-:S04]  /*02b0*/  FMUL R14, R7, R14 ;  /* 0x0000000e070e7220 */ /* 0x002fc80000400000 */
[-C--:B------:R-:W-:Y:S01]  /*02c0*/  FMUL R2, R2, R14.reuse ;  /* 0x0000000e02027220 */ /* 0x080fe20000400000 */
[----:B------:R-:W-:-:S03]  /*02d0*/  FMUL R14, R3, R14 ;  /* 0x0000000e030e7220 */ /* 0x000fc60000400000 */
[C-C-:B----4-:R-:W-:Y:S01]  /*02e0*/  FFMA R2, R8.reuse, R2, R11.reuse ;  /* 0x0000000208027223 */ /* 0x150fe2000000000b */
[----:B------:R-:W-:-:S04]  /*02f0*/  FFMA R14, R8, R14, R11 ;  /* 0x0000000e080e7223 */ /* 0x000fc8000000000b */
[----:B------:R-:W-:Y:S02]  /*0300*/  FSETP.GEU.AND P0, PT, R2, RZ, PT ;  /* 0x000000ff0200720b */ /* 0x000fe40003f0e000 */
[----:B------:R-:W-:Y:S02]  /*0310*/  FSETP.GEU.AND P1, PT, R14, RZ, PT ;  /* 0x000000ff0e00720b */ /* 0x000fe40003f2e000 */
[----:B------:R-:W-:Y:S02]  /*0320*/  FSEL R2, R2, RZ, P0 ;  /* 0x000000ff02027208 */ /* 0x000fe40000000000 */
[----:B------:R-:W-:-:S05]  /*0330*/  FSEL R3, R14, RZ, P1 ;  /* 0x000000ff0e037208 */ /* 0x000fca0000800000 */
[----:B------:R-:W-:Y:S01]  /*0340*/  STG.E.64 desc[UR4][R4.64], R2 ;  /* 0x0000000204007986 */ /* 0x000fe2000c101b04 */
[----:B------:R-:W-:Y:S05]  /*0350*/  EXIT ;  /* 0x000000000000794d */ /* 0x000fea0003800000 */
.L_x_0:
[----:B------:R-:W-:-:S00]  /*0360*/  BRA `(.L_x_0) ;  /* 0xfffffffc00fc7947 */ /* 0x000fc0000383ffff */
[----:B------:R-:W-:-:S00]  /*0370*/  NOP ;  /* 0x0000000000007918 */ /* 0x000fc00000000000 */
        /* <DEDUP_REMOVED lines=8> */
.L_x_1:


//--------------------- .nv.global.init           --------------------------
	.section	.nv.global.init,"aw",@progbits
.nv.global.init:
	.type		_$_str,@object
	.size		_$_str,(_$_str_$_2 - _$_str)
_$_str:
        /*0000*/ 	.byte	0x5f, 0x5f, 0x43, 0x55, 0x44, 0x41, 0x5f, 0x46, 0x54, 0x5a, 0x00
	.type		_$_str_$_2,@object
	.size		_$_str_$_2,(.L_1 - _$_str_$_2)
_$_str_$_2:
        /*000b*/ 	.byte	0x5f, 0x5f, 0x43, 0x55, 0x44, 0x41, 0x5f, 0x50, 0x52, 0x45, 0x43, 0x5f, 0x53, 0x51, 0x52, 0x54
        /*001b*/ 	.byte	0x00
.L_1:


//--------------------- .nv.constant0.triton_poi_fused__native_batch_norm_legit_no_training_relu_5 --------------------------
	.section	.nv.constant0.triton_poi_fused__native_batch_norm_legit_no_training_relu_5,"a",@progbits
	.sectionflags	@""
	.align	4
.nv.constant0.triton_poi_fused__native_batch_norm_legit_no_training_relu_5:
	.zero		580
